	.headerflags	@"EF_CUDA_TEXMODE_UNIFIED EF_CUDA_64BIT_ADDRESS EF_CUDA_ACCELERATORS EF_CUDA_SM90 EF_CUDA_VIRTUAL_SM(EF_CUDA_SM90)"
	.elftype	@"ET_EXEC"


//--------------------- .nv.info                  --------------------------
	.section	.nv.info,"",@"SHT_CUDA_INFO"
	.align	4


	//----- nvinfo : EIATTR_REGCOUNT
	.align		4
        /*0000*/ 	.byte	0x04, 0x2f
        /*0002*/ 	.short	(.L_1 - .L_0)
	.align		4
.L_0:
        /*0004*/ 	.word	index@(triton_red_fused__to_copy_add_div_mul_pow_sum_4)
        /*0008*/ 	.word	0x00000020


	//----- nvinfo : EIATTR_MIN_STACK_SIZE
	.align		4
.L_1:
        /*000c*/ 	.byte	0x04, 0x12
        /*000e*/ 	.short	(.L_3 - .L_2)
	.align		4
.L_2:
        /*0010*/ 	.word	index@(triton_red_fused__to_copy_add_div_mul_pow_sum_4)
        /*0014*/ 	.word	0x00000000


	//----- nvinfo : EIATTR_FRAME_SIZE
	.align		4
.L_3:
        /*0018*/ 	.byte	0x04, 0x11
        /*001a*/ 	.short	(.L_5 - .L_4)
	.align		4
.L_4:
        /*001c*/ 	.word	index@(triton_red_fused__to_copy_add_div_mul_pow_sum_4)
        /*0020*/ 	.word	0x00000000


	//----- nvinfo : EIATTR_MIN_STACK_SIZE
	.align		4
.L_5:
        /*0024*/ 	.byte	0x04, 0x12
        /*0026*/ 	.short	(.L_7 - .L_6)
	.align		4
.L_6:
        /*0028*/ 	.word	index@(triton_red_fused__to_copy_add_div_mul_pow_sum_4)
        /*002c*/ 	.word	0x00000000
.L_7:


//--------------------- .nv.info.triton_red_fused__to_copy_add_div_mul_pow_sum_4 --------------------------
	.section	.nv.info.triton_red_fused__to_copy_add_div_mul_pow_sum_4,"",@"SHT_CUDA_INFO"
	.sectionflags	@""
	.align	4


	//----- nvinfo : EIATTR_CUDA_API_VERSION
	.align		4
        /*0000*/ 	.byte	0x04, 0x37
        /*0002*/ 	.short	(.L_9 - .L_8)
.L_8:
        /*0004*/ 	.word	0x0000007c


	//----- nvinfo : EIATTR_KPARAM_INFO
	.align		4
.L_9:
        /*0008*/ 	.byte	0x04, 0x17
        /*000a*/ 	.short	(.L_11 - .L_10)
.L_10:
        /*000c*/ 	.word	0x00000000
        /*0010*/ 	.short	0x0008
        /*0012*/ 	.short	0x0038
        /*0014*/ 	.byte	0x00, 0xf4, 0x21, 0x00


	//----- nvinfo : EIATTR_KPARAM_INFO
	.align		4
.L_11:
        /*0018*/ 	.byte	0x04, 0x17
        /*001a*/ 	.short	(.L_13 - .L_12)
.L_12:
        /*001c*/ 	.word	0x00000000
        /*0020*/ 	.short	0x0007
        /*0022*/ 	.short	0x0034
        /*0024*/ 	.byte	0x00, 0xf0, 0x11, 0x00


	//----- nvinfo : EIATTR_KPARAM_INFO
	.align		4
.L_13:
        /*0028*/ 	.byte	0x04, 0x17
        /*002a*/ 	.short	(.L_15 - .L_14)
.L_14:
        /*002c*/ 	.word	0x00000000
        /*0030*/ 	.short	0x0006
        /*0032*/ 	.short	0x0030
        /*0034*/ 	.byte	0x00, 0xf0, 0x11, 0x00


	//----- nvinfo : EIATTR_KPARAM_INFO
	.align		4
.L_15:
        /*0038*/ 	.byte	0x04, 0x17
        /*003a*/ 	.short	(.L_17 - .L_16)
.L_16:
        /*003c*/ 	.word	0x00000000
        /*0040*/ 	.short	0x0005
        /*0042*/ 	.short	0x0028
        /*0044*/ 	.byte	0x00, 0xf4, 0x21, 0x00


	//----- nvinfo : EIATTR_KPARAM_INFO
	.align		4
.L_17:
        /*0048*/ 	.byte	0x04, 0x17
        /*004a*/ 	.short	(.L_19 - .L_18)
.L_18:
        /*004c*/ 	.word	0x00000000
        /*0050*/ 	.short	0x0004
        /*0052*/ 	.short	0x0020
        /*0054*/ 	.byte	0x00, 0xf4, 0x21, 0x00


	//----- nvinfo : EIATTR_KPARAM_INFO
	.align		4
.L_19:
        /*0058*/ 	.byte	0x04, 0x17
        /*005a*/ 	.short	(.L_21 - .L_20)
.L_20:
        /*005c*/ 	.word	0x00000000
        /*0060*/ 	.short	0x0003
        /*0062*/ 	.short	0x0018
        /*0064*/ 	.byte	0x00, 0xf4, 0x21, 0x00


	//----- nvinfo : EIATTR_KPARAM_INFO
	.align		4
.L_21:
        /*0068*/ 	.byte	0x04, 0x17
        /*006a*/ 	.short	(.L_23 - .L_22)
.L_22:
        /*006c*/ 	.word	0x00000000
        /*0070*/ 	.short	0x0002
        /*0072*/ 	.short	0x0010
        /*0074*/ 	.byte	0x00, 0xf4, 0x21, 0x00


	//----- nvinfo : EIATTR_KPARAM_INFO
	.align		4
.L_23:
        /*0078*/ 	.byte	0x04, 0x17
        /*007a*/ 	.short	(.L_25 - .L_24)
.L_24:
        /*007c*/ 	.word	0x00000000
        /*0080*/ 	.short	0x0001
        /*0082*/ 	.short	0x0008
        /*0084*/ 	.byte	0x00, 0xf4, 0x21, 0x00


	//----- nvinfo : EIATTR_KPARAM_INFO
	.align		4
.L_25:
        /*0088*/ 	.byte	0x04, 0x17
        /*008a*/ 	.short	(.L_27 - .L_26)
.L_26:
        /*008c*/ 	.word	0x00000000
        /*0090*/ 	.short	0x0000
        /*0092*/ 	.short	0x0000
        /*0094*/ 	.byte	0x00, 0xf4, 0x21, 0x00


	//----- nvinfo : EIATTR_SPARSE_MMA_MASK
	.align		4
.L_27:
        /*0098*/ 	.byte	0x03, 0x50
        /*009a*/ 	.short	0x0000


	//----- nvinfo : EIATTR_MAXREG_COUNT
	.align		4
        /*009c*/ 	.byte	0x03, 0x1b
        /*009e*/ 	.short	0x00ff


	//----- nvinfo : EIATTR_COOP_GROUP_MASK_REGIDS
	.align		4
        /*00a0*/ 	.byte	0x04, 0x29
        /*00a2*/ 	.short	(.L_29 - .L_28)


	//   ....[0]....
.L_28:
        /*00a4*/ 	.word	0xffffffff


	//   ....[1]....
        /*00a8*/ 	.word	0xffffffff


	//   ....[2]....
        /*00ac*/ 	.word	0xffffffff


	//   ....[3]....
        /*00b0*/ 	.word	0xffffffff


	//----- nvinfo : EIATTR_COOP_GROUP_INSTR_OFFSETS
	.align		4
.L_29:
        /*00b4*/ 	.byte	0x04, 0x28
        /*00b6*/ 	.short	(.L_31 - .L_30)


	//   ....[0]....
.L_30:
        /*00b8*/ 	.word	0x000005a0


	//   ....[1]....
        /*00bc*/ 	.word	0x000005c0


	//   ....[2]....
        /*00c0*/ 	.word	0x000005e0


	//   ....[3]....
        /*00c4*/ 	.word	0x00000600


	//----- nvinfo : EIATTR_EXIT_INSTR_OFFSETS
	.align		4
.L_31:
        /*00c8*/ 	.byte	0x04, 0x1c
        /*00ca*/ 	.short	(.L_33 - .L_32)


	//   ....[0]....
.L_32:
        /*00cc*/ 	.word	0x00000b30


	//----- nvinfo : EIATTR_REQNTID
	.align		4
.L_33:
        /*00d0*/ 	.byte	0x04, 0x10
        /*00d2*/ 	.short	(.L_35 - .L_34)
.L_34:
        /*00d4*/ 	.word	0x00000040
        /*00d8*/ 	.word	0x00000001
        /*00dc*/ 	.word	0x00000001


	//----- nvinfo : EIATTR_CBANK_PARAM_SIZE
	.align		4
.L_35:
        /*00e0*/ 	.byte	0x03, 0x19
        /*00e2*/ 	.short	0x0040


	//----- nvinfo : EIATTR_PARAM_CBANK
	.align		4
        /*00e4*/ 	.byte	0x04, 0x0a
        /*00e6*/ 	.short	(.L_37 - .L_36)
	.align		4
.L_36:
        /*00e8*/ 	.word	index@(.nv.constant0.triton_red_fused__to_copy_add_div_mul_pow_sum_4)
        /*00ec*/ 	.short	0x0210
        /*00ee*/ 	.short	0x0040


	//----- nvinfo : EIATTR_SW_WAR
	.align		4
.L_37:
        /*00f0*/ 	.byte	0x04, 0x36
        /*00f2*/ 	.short	(.L_39 - .L_38)
.L_38:
        /*00f4*/ 	.word	0x00000008
.L_39:


//--------------------- .nv.callgraph             --------------------------
	.section	.nv.callgraph,"",@"SHT_CUDA_CALLGRAPH"
	.align	4
	.sectionentsize	8
	.align		4
        /*0000*/ 	.word	0x00000000
	.align		4
        /*0004*/ 	.word	0xffffffff
	.align		4
        /*0008*/ 	.word	0x00000000
	.align		4
        /*000c*/ 	.word	0xfffffffe
	.align		4
        /*0010*/ 	.word	0x00000000
	.align		4
        /*0014*/ 	.word	0xfffffffd
	.align		4
        /*0018*/ 	.word	0x00000000
	.align		4
        /*001c*/ 	.word	0xfffffffc


//--------------------- .text.triton_red_fused__to_copy_add_div_mul_pow_sum_4 --------------------------
	.section	.text.triton_red_fused__to_copy_add_div_mul_pow_sum_4,"ax",@progbits
	.sectionflags	@"SHF_BARRIERS=1"
	.align	128
        .global         triton_red_fused__to_copy_add_div_mul_pow_sum_4
        .type           triton_red_fused__to_copy_add_div_mul_pow_sum_4,@function
        .size           triton_red_fused__to_copy_add_div_mul_pow_sum_4,(.L_x_3 - triton_red_fused__to_copy_add_div_mul_pow_sum_4)
        .other          triton_red_fused__to_copy_add_div_mul_pow_sum_4,@"STO_CUDA_ENTRY STV_DEFAULT"
triton_red_fused__to_copy_add_div_mul_pow_sum_4:
.text.triton_red_fused__to_copy_add_div_mul_pow_sum_4:
[----:B------:R-:W0:Y:S02]  /*0000*/  LDC R1, c[0x0][0x28] ;  /* 0x00000a00ff017b82 */ /* 0x000e240000000800 */
[----:B------:R-:W1:Y:S01]  /*0010*/  S2R R2, SR_TID.X ;  /* 0x0000000000027919 */ /* 0x000e620000002100 */
[----:B------:R-:W2:Y:S01]  /*0020*/  S2UR UR4, SR_CTAID.X ;  /* 0x00000000000479c3 */ /* 0x000ea20000002500 */
[----:B------:R-:W-:Y:S01]  /*0030*/  UMOV UR5, 0x400 ;  /* 0x0000040000057882 */ /* 0x000fe20000000000 */
[----:B------:R-:W-:Y:S01]  /*0040*/  ULDC UR7, c[0x0][0x240] ;  /* 0x0000900000077ab9 */ /* 0x000fe20000000800 */
[----:B------:R-:W-:Y:S01]  /*0050*/  HFMA2.MMA R29, -RZ, RZ, 0, 0 ;  /* 0x00000000ff1d7435 */ /* 0x000fe200000001ff */
[----:B------:R-:W-:Y:S01]  /*0060*/  MOV R5, 0xffffffc0 ;  /* 0xffffffc000057802 */ /* 0x000fe20000000f00 */
[----:B------:R-:W-:Y:S01]  /*0070*/  HFMA2.MMA R4, -RZ, RZ, 0, 0 ;  /* 0x00000000ff047435 */ /* 0x000fe200000001ff */
[----:B------:R-:W-:Y:S01]  /*0080*/  MOV R12, 0xffffffff ;  /* 0xffffffff000c7802 */ /* 0x000fe20000000f00 */
[----:B------:R-:W-:Y:S01]  /*0090*/  HFMA2.MMA R6, -RZ, RZ, 0, 0 ;  /* 0x00000000ff067435 */ /* 0x000fe200000001ff */
[----:B------:R-:W3:Y:S01]  /*00a0*/  S2UR UR6, SR_CgaCtaId ;  /* 0x00000000000679c3 */ /* 0x000ee20000008800 */
[----:B------:R-:W-:-:S07]  /*00b0*/  MOV R13, RZ ;  /* 0x000000ff000d7202 */ /* 0x000fce0000000f00 */
[----:B------:R-:W4:Y:S01]  /*00c0*/  LDC.64 R14, c[0x0][0x228] ;  /* 0x00008a00ff0e7b82 */ /* 0x000f220000000a00 */
[----:B--2---:R-:W-:Y:S01]  /*00d0*/  USHF.L.U32 UR4, UR4, 0x2, URZ ;  /* 0x0000000204047899 */ /* 0x004fe2000800063f */
[----:B-1----:R-:W-:Y:S01]  /*00e0*/  SHF.R.U32.HI R7, RZ, 0x4, R2 ;  /* 0x00000004ff077819 */ /* 0x002fe20000011602 */
[----:B---3--:R-:W-:Y:S01]  /*00f0*/  UPRMT UR5, UR6, 0x654, UR5 ;  /* 0x0000065406057896 */ /* 0x008fe20008000005 */
[C---:B------:R-:W-:Y:S02]  /*0100*/  LOP3.LUT R9, R2.reuse, 0x3f, RZ, 0xc0, !PT ;  /* 0x0000003f02097812 */ /* 0x040fe400078ec0ff */
[----:B------:R-:W-:Y:S02]  /*0110*/  SHF.L.U32 R2, R2, 0x2, RZ ;  /* 0x0000000202027819 */ /* 0x000fe400000006ff */
[----:B------:R-:W-:Y:S02]  /*0120*/  SGXT.U32 R7, R7, 0x2 ;  /* 0x000000020707781a */ /* 0x000fe40000000000 */
[----:B------:R-:W-:Y:S01]  /*0130*/  LOP3.LUT R2, R2, 0x3c, RZ, 0xc0, !PT ;  /* 0x0000003c02027812 */ /* 0x000fe200078ec0ff */
[----:B----4-:R-:W-:Y:S01]  /*0140*/  IMAD.WIDE.U32 R14, R9, 0x2, R14 ;  /* 0x00000002090e7825 */ /* 0x010fe200078e000e */
[----:B------:R-:W-:-:S02]  /*0150*/  LOP3.LUT R7, R7, UR4, RZ, 0xfc, !PT ;  /* 0x0000000407077c12 */ /* 0x000fc4000f8efcff */
[----:B------:R-:W-:Y:S02]  /*0160*/  LEA R26, R2, UR5, 0x2 ;  /* 0x00000005021a7c11 */ /* 0x000fe4000f8e10ff */
[----:B------:R-:W-:Y:S02]  /*0170*/  MOV R0, R14 ;  /* 0x0000000e00007202 */ /* 0x000fe40000000f00 */
[C---:B------:R-:W-:Y:S02]  /*0180*/  ISETP.GE.AND P1, PT, R7.reuse, UR7, PT ;  /* 0x0000000707007c0c */ /* 0x040fe4000bf26270 */
[----:B------:R-:W-:Y:S02]  /*0190*/  LEA R2, R7, R2, 0xc ;  /* 0x0000000207027211 */ /* 0x000fe400078e60ff */
[----:B------:R-:W-:Y:S02]  /*01a0*/  MOV R3, R15 ;  /* 0x0000000f00037202 */ /* 0x000fe40000000f00 */
[----:B------:R-:W-:-:S02]  /*01b0*/  MOV R27, R15 ;  /* 0x0000000f001b7202 */ /* 0x000fc40000000f00 */
[----:B------:R-:W-:Y:S01]  /*01c0*/  LEA R15, R9, UR5, 0x2 ;  /* 0x00000005090f7c11 */ /* 0x000fe2000f8e10ff */
[----:B------:R-:W-:-:S06]  /*01d0*/  ULDC.64 UR4, c[0x0][0x208] ;  /* 0x0000820000047ab9 */ /* 0x000fcc0000000a00 */
.L_x_0:
[----:B------:R-:W-:Y:S01]  /*01e0*/  MOV R20, R14 ;  /* 0x0000000e00147202 */ /* 0x000fe20000000f00 */
[----:B------:R-:W1:Y:S01]  /*01f0*/  LDC.64 R10, c[0x0][0x218] ;  /* 0x00008600ff0a7b82 */ /* 0x000e620000000a00 */
[----:B------:R-:W-:-:S05]  /*0200*/  MOV R21, R27 ;  /* 0x0000001b00157202 */ /* 0x000fca0000000f00 */
[----:B------:R2:W3:Y:S01]  /*0210*/  LDG.E.EL.U16 R8, desc[UR4][R20.64] ;  /* 0x0000000414087981 */ /* 0x0004e2000c2e1500 */
[----:B------:R-:W-:Y:S01]  /*0220*/  IADD3 R5, P0, R5, 0x40, RZ ;  /* 0x0000004005057810 */ /* 0x000fe20007f1e0ff */
[----:B------:R-:W4:Y:S01]  /*0230*/  LDC.64 R24, c[0x0][0x220] ;  /* 0x00008800ff187b82 */ /* 0x000f220000000a00 */
[----:B------:R-:W-:Y:S02]  /*0240*/  CS2R R16, SRZ ;  /* 0x0000000000107805 */ /* 0x000fe4000001ff00 */
[----:B------:R-:W-:-:S05]  /*0250*/  LOP3.LUT R9, R2, R5, RZ, 0xfc, !PT ;  /* 0x0000000502097212 */ /* 0x000fca00078efcff */
[----:B------:R-:W5:Y:S01]  /*0260*/  LDC.64 R22, c[0x0][0x230] ;  /* 0x00008c00ff167b82 */ /* 0x000f620000000a00 */
[----:B------:R-:W-:Y:S01]  /*0270*/  CS2R R18, SRZ ;  /* 0x0000000000127805 */ /* 0x000fe2000001ff00 */
[----:B-1----:R-:W-:-:S05]  /*0280*/  IMAD.WIDE R10, R9, 0x2, R10 ;  /* 0x00000002090a7825 */ /* 0x002fca00078e020a */
[----:B------:R-:W3:Y:S01]  /*0290*/  @!P1 LDG.E.EL.64 R16, desc[UR4][R10.64] ;  /* 0x000000040a109981 */ /* 0x000ee2000c2e1b00 */
[----:B----4-:R-:W-:-:S05]  /*02a0*/  IMAD.WIDE R24, R9, 0x2, R24 ;  /* 0x0000000209187825 */ /* 0x010fca00078e0218 */
[----:B------:R-:W4:Y:S01]  /*02b0*/  @!P1 LDG.E.EL.64 R18, desc[UR4][R24.64] ;  /* 0x0000000418129981 */ /* 0x000f22000c2e1b00 */
[----:B--2---:R-:W-:Y:S01]  /*02c0*/  CS2R R20, SRZ ;  /* 0x0000000000147805 */ /* 0x004fe2000001ff00 */
[----:B-----5:R-:W-:-:S05]  /*02d0*/  IMAD.WIDE R22, R9, 0x2, R22 ;  /* 0x0000000209167825 */ /* 0x020fca00078e0216 */
[----:B------:R1:W2:Y:S01]  /*02e0*/  @!P1 LDG.E.EL.64 R20, desc[UR4][R22.64] ;  /* 0x0000000416149981 */ /* 0x0002a2000c2e1b00 */
[----:B------:R-:W-:Y:S01]  /*02f0*/  IADD3.X R12, RZ, R12, RZ, P0, !PT ;  /* 0x0000000cff0c7210 */ /* 0x000fe200007fe4ff */
[----:B------:R-:W-:Y:S01]  /*0300*/  BAR.SYNC.DEFER_BLOCKING 0x0 ;  /* 0x0000000000007b1d */ /* 0x000fe20000010000 */
[----:B------:R-:W-:Y:S02]  /*0310*/  ISETP.GE.U32.AND P0, PT, R5, 0xfc0, PT ;  /* 0x00000fc00500780c */ /* 0x000fe40003f06070 */
[----:B------:R-:W-:Y:S02]  /*0320*/  IADD3 R14, P2, R14, 0x80, RZ ;  /* 0x000000800e0e7810 */ /* 0x000fe40007f5e0ff */
[----:B------:R-:W-:Y:S02]  /*0330*/  ISETP.GE.U32.AND.EX P0, PT, R12, RZ, PT, P0 ;  /* 0x000000ff0c00720c */ /* 0x000fe40003f06100 */
[----:B------:R-:W-:Y:S01]  /*0340*/  IADD3.X R27, RZ, R27, RZ, P2, !PT ;  /* 0x0000001bff1b7210 */ /* 0x000fe200017fe4ff */
[----:B---3--:R-:W-:-:S05]  /*0350*/  HADD2.F32 R8, -RZ, R8.H0_H0 ;  /* 0x20000008ff087230 */ /* 0x008fca0000004100 */
[----:B------:R-:W-:Y:S01]  /*0360*/  STS [R15], R8 ;  /* 0x000000080f007388 */ /* 0x000fe20000000800 */
[----:B------:R-:W-:Y:S01]  /*0370*/  BAR.SYNC.DEFER_BLOCKING 0x0 ;  /* 0x0000000000007b1d */ /* 0x000fe20000010000 */
[----:B------:R-:W-:Y:S02]  /*0380*/  HADD2.F32 R28, -RZ, R17.H1_H1 ;  /* 0x30000011ff1c7230 */ /* 0x000fe40000004100 */
[----:B------:R-:W-:Y:S02]  /*0390*/  HADD2.F32 R17, -RZ, R17.H0_H0 ;  /* 0x20000011ff117230 */ /* 0x000fe40000004100 */
[----:B----4-:R-:W-:Y:S01]  /*03a0*/  HADD2.F32 R24, -RZ, R19.H0_H0 ;  /* 0x20000013ff187230 */ /* 0x010fe20000004100 */
[----:B------:R-:W3:Y:S01]  /*03b0*/  LDS.128 R8, [R26] ;  /* 0x000000001a087984 */ /* 0x000ee20000000c00 */
[----:B------:R-:W-:-:S03]  /*03c0*/  HADD2.F32 R19, -RZ, R19.H1_H1 ;  /* 0x30000013ff137230 */ /* 0x000fc60000004100 */
[----:B------:R-:W-:Y:S01]  /*03d0*/  FADD R17, R17, R24 ;  /* 0x0000001811117221 */ /* 0x000fe20000000000 */
[----:B------:R-:W-:Y:S02]  /*03e0*/  HADD2.F32 R24, -RZ, R18.H1_H1 ;  /* 0x30000012ff187230 */ /* 0x000fe40000004100 */
[----:B-1----:R-:W-:Y:S01]  /*03f0*/  FADD R22, R28, R19 ;  /* 0x000000131c167221 */ /* 0x002fe20000000000 */
[----:B------:R-:W-:Y:S02]  /*0400*/  HADD2.F32 R19, -RZ, R16.H1_H1 ;  /* 0x30000010ff137230 */ /* 0x000fe40000004100 */
[----:B------:R-:W-:Y:S02]  /*0410*/  HADD2.F32 R16, -RZ, R16.H0_H0 ;  /* 0x20000010ff107230 */ /* 0x000fe40000004100 */
[----:B------:R-:W-:Y:S02]  /*0420*/  HADD2.F32 R23, -RZ, R18.H0_H0 ;  /* 0x20000012ff177230 */ /* 0x000fe40000004100 */
[----:B------:R-:W-:-:S03]  /*0430*/  FADD R24, R19, R24 ;  /* 0x0000001813187221 */ /* 0x000fc60000000000 */
[----:B------:R-:W-:Y:S01]  /*0440*/  FADD R19, R16, R23 ;  /* 0x0000001710137221 */ /* 0x000fe20000000000 */
[----:B---3--:R-:W-:Y:S01]  /*0450*/  FMUL R16, R17, R10 ;  /* 0x0000000a11107220 */ /* 0x008fe20000400000 */
[----:B------:R-:W-:Y:S01]  /*0460*/  FMUL R24, R24, R9 ;  /* 0x0000000918187220 */ /* 0x000fe20000400000 */
[----:B--2---:R-:W-:Y:S02]  /*0470*/  HADD2.F32 R17, -RZ, R20.H1_H1 ;  /* 0x30000014ff117230 */ /* 0x004fe40000004100 */
[----:B------:R-:W-:Y:S01]  /*0480*/  FMUL R11, R22, R11 ;  /* 0x0000000b160b7220 */ /* 0x000fe20000400000 */
[----:B------:R-:W-:Y:S02]  /*0490*/  HADD2.F32 R9, -RZ, R21.H1_H1 ;  /* 0x30000015ff097230 */ /* 0x000fe40000004100 */
[----:B------:R-:W-:Y:S01]  /*04a0*/  FMUL R8, R19, R8 ;  /* 0x0000000813087220 */ /* 0x000fe20000400000 */
[----:B------:R-:W-:Y:S02]  /*04b0*/  HADD2.F32 R10, -RZ, R21.H0_H0 ;  /* 0x20000015ff0a7230 */ /* 0x000fe40000004100 */
[----:B------:R-:W-:Y:S01]  /*04c0*/  @!P1 FFMA R4, R17, R24, R4 ;  /* 0x0000001811049223 */ /* 0x000fe20000000004 */
[----:B------:R-:W-:-:S02]  /*04d0*/  HADD2.F32 R20, -RZ, R20.H0_H0 ;  /* 0x20000014ff147230 */ /* 0x000fc40000004100 */
[----:B------:R-:W-:Y:S01]  /*04e0*/  @!P1 FFMA R6, R9, R11, R6 ;  /* 0x0000000b09069223 */ /* 0x000fe20000000006 */
[----:B------:R-:W-:Y:S02]  /*04f0*/  @!P1 FFMA R13, R10, R16, R13 ;  /* 0x000000100a0d9223 */ /* 0x000fe4000000000d */
[----:B------:R-:W-:Y:S01]  /*0500*/  @!P1 FFMA R29, R20, R8, R29 ;  /* 0x00000008141d9223 */ /* 0x000fe2000000001d */
[----:B------:R-:W-:Y:S06]  /*0510*/  @!P0 BRA `(.L_x_0) ;  /* 0xfffffffc00308947 */ /* 0x000fec000383ffff */
[----:B------:R-:W1:Y:S01]  /*0520*/  LDC.64 R10, c[0x0][0x238] ;  /* 0x00008e00ff0a7b82 */ /* 0x000e620000000a00 */
[----:B------:R-:W-:Y:S01]  /*0530*/  MOV R8, RZ ;  /* 0x000000ff00087202 */ /* 0x000fe20000000f00 */
[----:B-1----:R-:W-:-:S05]  /*0540*/  IMAD.WIDE R10, R7, 0x4, R10 ;  /* 0x00000004070a7825 */ /* 0x002fca00078e020a */
[----:B------:R-:W2:Y:S01]  /*0550*/  @!P1 LDG.E.EL R8, desc[UR4][R10.64] ;  /* 0x000000040a089981 */ /* 0x000ea2000c2e1900 */
[----:B------:R-:W-:Y:S01]  /*0560*/  FADD R4, R29, R4 ;  /* 0x000000041d047221 */ /* 0x000fe20000000000 */
[----:B------:R-:W-:-:S03]  /*0570*/  MOV R22, 0xffffffff ;  /* 0xffffffff00167802 */ /* 0x000fc60000000f00 */
[----:B------:R-:W-:-:S04]  /*0580*/  FADD R13, R13, R4 ;  /* 0x000000040d0d7221 */ /* 0x000fc80000000000 */
[----:B------:R-:W-:-:S05]  /*0590*/  FADD R13, R6, R13 ;  /* 0x0000000d060d7221 */ /* 0x000fca0000000000 */
[----:B------:R-:W1:Y:S02]  /*05a0*/  SHFL.BFLY PT, R4, R13, 0x8, 0x1f ;  /* 0x0d001f000d047f89 */ /* 0x000e6400000e0000 */
[----:B-1----:R-:W-:-:S05]  /*05b0*/  FADD R4, R13, R4 ;  /* 0x000000040d047221 */ /* 0x002fca0000000000 */
[----:B------:R-:W1:Y:S02]  /*05c0*/  SHFL.BFLY PT, R5, R4, 0x4, 0x1f ;  /* 0x0c801f0004057f89 */ /* 0x000e6400000e0000 */
[----:B-1----:R-:W-:-:S05]  /*05d0*/  FADD R5, R4, R5 ;  /* 0x0000000504057221 */ /* 0x002fca0000000000 */
[----:B------:R-:W1:Y:S02]  /*05e0*/  SHFL.BFLY PT, R6, R5, 0x2, 0x1f ;  /* 0x0c401f0005067f89 */ /* 0x000e6400000e0000 */
[----:B-1----:R-:W-:-:S05]  /*05f0*/  FADD R6, R5, R6 ;  /* 0x0000000605067221 */ /* 0x002fca0000000000 */
[----:B------:R-:W1:Y:S02]  /*0600*/  SHFL.BFLY PT, R7, R6, 0x1, 0x1f ;  /* 0x0c201f0006077f89 */ /* 0x000e6400000e0000 */
[----:B-1----:R-:W-:-:S04]  /*0610*/  FADD R7, R6, R7 ;  /* 0x0000000706077221 */ /* 0x002fc80000000000 */
[----:B------:R-:W-:Y:S01]  /*0620*/  FMUL R7, R7, -0.5 ;  /* 0xbf00000007077820 */ /* 0x000fe20000400000 */
[----:B--2---:R-:W-:-:S04]  /*0630*/  FMUL R9, R8, R8 ;  /* 0x0000000808097220 */ /* 0x004fc80000400000 */
[----:B------:R-:W-:Y:S01]  /*0640*/  FMUL R10, R9, R8 ;  /* 0x00000008090a7220 */ /* 0x000fe20000400000 */
[----:B------:R-:W-:-:S03]  /*0650*/  MOV R9, 0xffffffc0 ;  /* 0xffffffc000097802 */ /* 0x000fc60000000f00 */
[----:B------:R-:W-:-:S04]  /*0660*/  FMUL R7, R7, R10 ;  /* 0x0000000a07077220 */ /* 0x000fc80000400000 */
[----:B------:R-:W-:-:S07]  /*0670*/  FMUL R14, R7, 0.000244140625 ;  /* 0x39800000070e7820 */ /* 0x000fce0000400000 */
.L_x_1:
[----:B-1----:R-:W-:Y:S01]  /*0680*/  MOV R18, R0 ;  /* 0x0000000000127202 */ /* 0x002fe20000000f00 */
[----:B------:R-:W1:Y:S01]  /*0690*/  LDC.64 R6, c[0x0][0x218] ;  /* 0x00008600ff067b82 */ /* 0x000e620000000a00 */
[----:B------:R-:W-:-:S05]  /*06a0*/  MOV R19, R3 ;  /* 0x0000000300137202 */ /* 0x000fca0000000f00 */
[----:B------:R2:W3:Y:S01]  /*06b0*/  LDG.E.EL.U16 R23, desc[UR4][R18.64] ;  /* 0x0000000412177981 */ /* 0x0004e2000c2e1500 */
[----:B------:R-:W-:Y:S01]  /*06c0*/  IADD3 R9, P0, R9, 0x40, RZ ;  /* 0x0000004009097810 */ /* 0x000fe20007f1e0ff */
[----:B------:R-:W4:Y:S01]  /*06d0*/  LDC.64 R16, c[0x0][0x220] ;  /* 0x00008800ff107b82 */ /* 0x000f220000000a00 */
[----:B------:R-:W-:Y:S02]  /*06e0*/  CS2R R10, SRZ ;  /* 0x00000000000a7805 */ /* 0x000fe4000001ff00 */
[----:B------:R-:W-:Y:S02]  /*06f0*/  CS2R R12, SRZ ;  /* 0x00000000000c7805 */ /* 0x000fe4000001ff00 */
[----:B------:R-:W-:-:S03]  /*0700*/  LOP3.LUT R21, R2, R9, RZ, 0xfc, !PT ;  /* 0x0000000902157212 */ /* 0x000fc600078efcff */
[----:B------:R-:W5:Y:S02]  /*0710*/  LDC.64 R4, c[0x0][0x230] ;  /* 0x00008c00ff047b82 */ /* 0x000f640000000a00 */
[----:B-1----:R-:W-:-:S06]  /*0720*/  IMAD.WIDE R6, R21, 0x2, R6 ;  /* 0x0000000215067825 */ /* 0x002fcc00078e0206 */
[----:B--2---:R-:W1:Y:S01]  /*0730*/  LDC.64 R18, c[0x0][0x210] ;  /* 0x00008400ff127b82 */ /* 0x004e620000000a00 */
[----:B------:R2:W2:Y:S01]  /*0740*/  @!P1 LDG.E.EF.64 R10, desc[UR4][R6.64] ;  /* 0x00000004060a9981 */ /* 0x0004a2000c0e1b00 */
[----:B----4-:R-:W-:-:S05]  /*0750*/  IMAD.WIDE R28, R21, 0x2, R16 ;  /* 0x00000002151c7825 */ /* 0x010fca00078e0210 */
[----:B------:R-:W4:Y:S01]  /*0760*/  @!P1 LDG.E.EF.64 R12, desc[UR4][R28.64] ;  /* 0x000000041c0c9981 */ /* 0x000f22000c0e1b00 */
[----:B------:R-:W-:Y:S01]  /*0770*/  CS2R R16, SRZ ;  /* 0x0000000000107805 */ /* 0x000fe2000001ff00 */
[----:B-----5:R-:W-:-:S05]  /*0780*/  IMAD.WIDE R24, R21, 0x2, R4 ;  /* 0x0000000215187825 */ /* 0x020fca00078e0204 */
[----:B------:R4:W5:Y:S01]  /*0790*/  @!P1 LDG.E.EF.64 R16, desc[UR4][R24.64] ;  /* 0x0000000418109981 */ /* 0x000962000c0e1b00 */
[----:B-1----:R-:W-:Y:S01]  /*07a0*/  IMAD.WIDE R18, R21, 0x2, R18 ;  /* 0x0000000215127825 */ /* 0x002fe200078e0212 */
[----:B------:R-:W-:-:S06]  /*07b0*/  CS2R R20, SRZ ;  /* 0x0000000000147805 */ /* 0x000fcc000001ff00 */
[----:B------:R-:W5:Y:S01]  /*07c0*/  @!P1 LDG.E.EF.64 R20, desc[UR4][R18.64] ;  /* 0x0000000412149981 */ /* 0x000f62000c0e1b00 */
[----:B------:R-:W-:Y:S01]  /*07d0*/  IADD3.X R22, RZ, R22, RZ, P0, !PT ;  /* 0x00000016ff167210 */ /* 0x000fe200007fe4ff */
[----:B------:R-:W-:Y:S01]  /*07e0*/  BAR.SYNC.DEFER_BLOCKING 0x0 ;  /* 0x0000000000007b1d */ /* 0x000fe20000010000 */
[----:B------:R-:W-:-:S04]  /*07f0*/  ISETP.GE.U32.AND P0, PT, R9, 0xfc0, PT ;  /* 0x00000fc00900780c */ /* 0x000fc80003f06070 */
[----:B------:R-:W-:Y:S02]  /*0800*/  ISETP.GE.U32.AND.EX P0, PT, R22, RZ, PT, P0 ;  /* 0x000000ff1600720c */ /* 0x000fe40003f06100 */
[----:B------:R-:W-:-:S04]  /*0810*/  IADD3 R0, P2, R0, 0x80, RZ ;  /* 0x0000008000007810 */ /* 0x000fc80007f5e0ff */
[----:B------:R-:W-:Y:S01]  /*0820*/  IADD3.X R3, RZ, R3, RZ, P2, !PT ;  /* 0x00000003ff037210 */ /* 0x000fe200017fe4ff */
[----:B---3--:R-:W-:-:S05]  /*0830*/  HADD2.F32 R27, -RZ, R23.H0_H0 ;  /* 0x20000017ff1b7230 */ /* 0x008fca0000004100 */
[----:B------:R-:W-:Y:S01]  /*0840*/  STS [R15], R27 ;  /* 0x0000001b0f007388 */ /* 0x000fe20000000800 */
[----:B------:R-:W-:Y:S06]  /*0850*/  BAR.SYNC.DEFER_BLOCKING 0x0 ;  /* 0x0000000000007b1d */ /* 0x000fec0000010000 */
[----:B--2---:R-:W1:Y:S01]  /*0860*/  LDS.128 R4, [R26] ;  /* 0x000000001a047984 */ /* 0x004e620000000c00 */
[----:B------:R-:W-:Y:S02]  /*0870*/  HADD2.F32 R23, -RZ, R10.H1_H1 ;  /* 0x3000000aff177230 */ /* 0x000fe40000004100 */
[----:B----4-:R-:W-:-:S02]  /*0880*/  HADD2.F32 R24, -RZ, R12.H1_H1 ;  /* 0x3000000cff187230 */ /* 0x010fc40000004100 */
[----:B------:R-:W-:-:S03]  /*0890*/  HADD2.F32 R12, -RZ, R12.H0_H0 ;  /* 0x2000000cff0c7230 */ /* 0x000fc60000004100 */
[----:B------:R-:W-:Y:S01]  /*08a0*/  FADD R24, R23, R24 ;  /* 0x0000001817187221 */ /* 0x000fe20000000000 */
[----:B------:R-:W-:Y:S02]  /*08b0*/  HADD2.F32 R23, -RZ, R10.H0_H0 ;  /* 0x2000000aff177230 */ /* 0x000fe40000004100 */
[----:B------:R-:W-:Y:S02]  /*08c0*/  HADD2.F32 R10, -RZ, R11.H1_H1 ;  /* 0x3000000bff0a7230 */ /* 0x000fe40000004100 */
[----:B------:R-:W-:Y:S02]  /*08d0*/  HADD2.F32 R11, -RZ, R11.H0_H0 ;  /* 0x2000000bff0b7230 */ /* 0x000fe40000004100 */
[----:B------:R-:W-:Y:S02]  /*08e0*/  HADD2.F32 R28, -RZ, R13.H0_H0 ;  /* 0x2000000dff1c7230 */ /* 0x000fe40000004100 */
[----:B------:R-:W-:Y:S02]  /*08f0*/  HADD2.F32 R25, -RZ, R13.H1_H1 ;  /* 0x3000000dff197230 */ /* 0x000fe40000004100 */
[----:B------:R-:W-:Y:S01]  /*0900*/  FADD R13, R23, R12 ;  /* 0x0000000c170d7221 */ /* 0x000fe20000000000 */
[----:B------:R-:W-:-:S02]  /*0910*/  FADD R11, R11, R28 ;  /* 0x0000001c0b0b7221 */ /* 0x000fc40000000000 */
[----:B------:R-:W-:Y:S01]  /*0920*/  FADD R12, R10, R25 ;  /* 0x000000190a0c7221 */ /* 0x000fe20000000000 */
[----:B-----5:R-:W-:Y:S02]  /*0930*/  HADD2.F32 R10, -RZ, R17.H0_H0 ;  /* 0x20000011ff0a7230 */ /* 0x020fe40000004100 */
[----:B------:R-:W-:-:S03]  /*0940*/  HADD2.F32 R17, -RZ, R17.H1_H1 ;  /* 0x30000011ff117230 */ /* 0x000fc60000004100 */
[----:B------:R-:W-:Y:S02]  /*0950*/  FADD R10, R10, R10 ;  /* 0x0000000a0a0a7221 */ /* 0x000fe40000000000 */
[----:B------:R-:W-:Y:S01]  /*0960*/  FADD R17, R17, R17 ;  /* 0x0000001111117221 */ /* 0x000fe20000000000 */
[----:B-1----:R-:W-:Y:S01]  /*0970*/  FMUL R13, R13, R4 ;  /* 0x000000040d0d7220 */ /* 0x002fe20000400000 */
[----:B------:R-:W-:Y:S01]  /*0980*/  FMUL R11, R6, R11 ;  /* 0x0000000b060b7220 */ /* 0x000fe20000400000 */
[----:B------:R-:W-:Y:S02]  /*0990*/  HADD2.F32 R4, -RZ, R16.H0_H0 ;  /* 0x20000010ff047230 */ /* 0x000fe40000004100 */
[----:B------:R-:W-:Y:S01]  /*09a0*/  FMUL R5, R24, R5 ;  /* 0x0000000518057220 */ /* 0x000fe20000400000 */
[----:B------:R-:W-:Y:S02]  /*09b0*/  HADD2.F32 R16, -RZ, R16.H1_H1 ;  /* 0x30000010ff107230 */ /* 0x000fe40000004100 */
[----:B------:R-:W-:Y:S01]  /*09c0*/  FMUL R11, R11, R8 ;  /* 0x000000080b0b7220 */ /* 0x000fe20000400000 */
[----:B------:R-:W-:Y:S01]  /*09d0*/  FMUL R7, R7, R12 ;  /* 0x0000000c07077220 */ /* 0x000fe20000400000 */
[----:B------:R-:W-:Y:S01]  /*09e0*/  FADD R6, R4, R4 ;  /* 0x0000000404067221 */ /* 0x000fe20000000000 */
[-C--:B------:R-:W-:Y:S01]  /*09f0*/  FMUL R5, R5, R8.reuse ;  /* 0x0000000805057220 */ /* 0x080fe20000400000 */
[----:B------:R-:W-:Y:S01]  /*0a00*/  FADD R4, R16, R16 ;  /* 0x0000001010047221 */ /* 0x000fe20000000000 */
[----:B------:R-:W-:Y:S01]  /*0a10*/  FMUL R13, R13, R8 ;  /* 0x000000080d0d7220 */ /* 0x000fe20000400000 */
[C---:B------:R-:W-:Y:S01]  /*0a20*/  FFMA R12, R14.reuse, R10, R11 ;  /* 0x0000000a0e0c7223 */ /* 0x040fe2000000000b */
[----:B------:R-:W-:Y:S01]  /*0a30*/  FMUL R11, R7, R8 ;  /* 0x00000008070b7220 */ /* 0x000fe20000400000 */
[C---:B------:R-:W-:Y:S01]  /*0a40*/  FFMA R4, R14.reuse, R4, R5 ;  /* 0x000000040e047223 */ /* 0x040fe20000000005 */
[----:B------:R-:W-:Y:S01]  /*0a50*/  FFMA R13, R14, R6, R13 ;  /* 0x000000060e0d7223 */ /* 0x000fe2000000000d */
[----:B------:R-:W-:-:S02]  /*0a60*/  HADD2.F32 R7, -RZ, R21.H0_H0 ;  /* 0x20000015ff077230 */ /* 0x000fc40000004100 */
[----:B------:R-:W-:Y:S01]  /*0a70*/  FFMA R10, R14, R17, R11 ;  /* 0x000000110e0a7223 */ /* 0x000fe2000000000b */
[----:B------:R-:W-:Y:S02]  /*0a80*/  HADD2.F32 R6, -RZ, R20.H0_H0 ;  /* 0x20000014ff067230 */ /* 0x000fe40000004100 */
[----:B------:R-:W-:Y:S02]  /*0a90*/  HADD2.F32 R5, -RZ, R20.H1_H1 ;  /* 0x30000014ff057230 */ /* 0x000fe40000004100 */
[----:B------:R-:W-:Y:S02]  /*0aa0*/  HADD2.F32 R21, -RZ, R21.H1_H1 ;  /* 0x30000015ff157230 */ /* 0x000fe40000004100 */
[----:B------:R-:W-:Y:S01]  /*0ab0*/  FADD R6, R6, R13 ;  /* 0x0000000d06067221 */ /* 0x000fe20000000000 */
[----:B------:R-:W-:Y:S01]  /*0ac0*/  FADD R7, R7, R12 ;  /* 0x0000000c07077221 */ /* 0x000fe20000000000 */
[----:B------:R-:W-:Y:S01]  /*0ad0*/  FADD R5, R5, R4 ;  /* 0x0000000405057221 */ /* 0x000fe20000000000 */
[----:B------:R-:W-:-:S04]  /*0ae0*/  FADD R10, R21, R10 ;  /* 0x0000000a150a7221 */ /* 0x000fc80000000000 */
[----:B------:R-:W-:Y:S02]  /*0af0*/  F2FP.F16.F32.PACK_AB R6, R5, R6 ;  /* 0x000000060506723e */ /* 0x000fe400000000ff */
[----:B------:R-:W-:-:S05]  /*0b00*/  F2FP.F16.F32.PACK_AB R7, R10, R7 ;  /* 0x000000070a07723e */ /* 0x000fca00000000ff */
[----:B------:R1:W-:Y:S01]  /*0b10*/  @!P1 STG.E.64 desc[UR4][R18.64], R6 ;  /* 0x0000000612009986 */ /* 0x0003e2000c101b04 */
[----:B------:R-:W-:Y:S05]  /*0b20*/  @!P0 BRA `(.L_x_1) ;  /* 0xfffffff800d48947 */ /* 0x000fea000383ffff */
[----:B------:R-:W-:Y:S05]  /*0b30*/  EXIT ;  /* 0x000000000000794d */ /* 0x000fea0003800000 */
.L_x_2:
[----:B------:R-:W-:-:S00]  /*0b40*/  BRA `(.L_x_2) ;  /* 0xfffffffc00fc7947 */ /* 0x000fc0000383ffff */
[----:B------:R-:W-:-:S00]  /*0b50*/  NOP ;  /* 0x0000000000007918 */ /* 0x000fc00000000000 */
        /* <DEDUP_REMOVED lines=10> */
.L_x_3:


//--------------------- .nv.shared.triton_red_fused__to_copy_add_div_mul_pow_sum_4 --------------------------
	.section	.nv.shared.triton_red_fused__to_copy_add_div_mul_pow_sum_4,"aw",@nobits
	.sectionflags	@""
	.align	16
	.zero		1024


//--------------------- .nv.constant0.triton_red_fused__to_copy_add_div_mul_pow_sum_4 --------------------------
	.section	.nv.constant0.triton_red_fused__to_copy_add_div_mul_pow_sum_4,"a",@progbits
	.sectionflags	@""
	.align	4
.nv.constant0.triton_red_fused__to_copy_add_div_mul_pow_sum_4:
	.zero		592
